	.headerflags	@"EF_CUDA_TEXMODE_UNIFIED EF_CUDA_64BIT_ADDRESS EF_CUDA_ACCELERATORS EF_CUDA_SM90 EF_CUDA_VIRTUAL_SM(EF_CUDA_SM90)"
	.elftype	@"ET_EXEC"


//--------------------- .nv.info                  --------------------------
	.section	.nv.info,"",@"SHT_CUDA_INFO"
	.align	4


	//----- nvinfo : EIATTR_REGCOUNT
	.align		4
        /*0000*/ 	.byte	0x04, 0x2f
        /*0002*/ 	.short	(.L_3 - .L_2)
	.align		4
.L_2:
        /*0004*/ 	.word	index@(triton_poi_fused__native_batch_norm_legit_no_training_relu_6)
        /*0008*/ 	.word	0x00000026


	//----- nvinfo : EIATTR_MIN_STACK_SIZE
	.align		4
.L_3:
        /*000c*/ 	.byte	0x04, 0x12
        /*000e*/ 	.short	(.L_5 - .L_4)
	.align		4
.L_4:
        /*0010*/ 	.word	index@(triton_poi_fused__native_batch_norm_legit_no_training_relu_6)
        /*0014*/ 	.word	0x00000000


	//----- nvinfo : EIATTR_FRAME_SIZE
	.align		4
.L_5:
        /*0018*/ 	.byte	0x04, 0x11
        /*001a*/ 	.short	(.L_7 - .L_6)
	.align		4
.L_6:
        /*001c*/ 	.word	index@(triton_poi_fused__native_batch_norm_legit_no_training_relu_6)
        /*0020*/ 	.word	0x00000000


	//----- nvinfo : EIATTR_MIN_STACK_SIZE
	.align		4
.L_7:
        /*0024*/ 	.byte	0x04, 0x12
        /*0026*/ 	.short	(.L_9 - .L_8)
	.align		4
.L_8:
        /*0028*/ 	.word	index@(triton_poi_fused__native_batch_norm_legit_no_training_relu_6)
        /*002c*/ 	.word	0x00000000
.L_9:


//--------------------- .nv.info.triton_poi_fused__native_batch_norm_legit_no_training_relu_6 --------------------------
	.section	.nv.info.triton_poi_fused__native_batch_norm_legit_no_training_relu_6,"",@"SHT_CUDA_INFO"
	.sectionflags	@""
	.align	4


	//----- nvinfo : EIATTR_CUDA_API_VERSION
	.align		4
        /*0000*/ 	.byte	0x04, 0x37
        /*0002*/ 	.short	(.L_11 - .L_10)
.L_10:
        /*0004*/ 	.word	0x0000007c


	//----- nvinfo : EIATTR_KPARAM_INFO
	.align		4
.L_11:
        /*0008*/ 	.byte	0x04, 0x17
        /*000a*/ 	.short	(.L_13 - .L_12)
.L_12:
        /*000c*/ 	.word	0x00000000
        /*0010*/ 	.short	0x0006
        /*0012*/ 	.short	0x0030
        /*0014*/ 	.byte	0x00, 0xf0, 0x11, 0x00


	//----- nvinfo : EIATTR_KPARAM_INFO
	.align		4
.L_13:
        /*0018*/ 	.byte	0x04, 0x17
        /*001a*/ 	.short	(.L_15 - .L_14)
.L_14:
        /*001c*/ 	.word	0x00000000
        /*0020*/ 	.short	0x0005
        /*0022*/ 	.short	0x0028
        /*0024*/ 	.byte	0x00, 0xf4, 0x21, 0x00


	//----- nvinfo : EIATTR_KPARAM_INFO
	.align		4
.L_15:
        /*0028*/ 	.byte	0x04, 0x17
        /*002a*/ 	.short	(.L_17 - .L_16)
.L_16:
        /*002c*/ 	.word	0x00000000
        /*0030*/ 	.short	0x0004
        /*0032*/ 	.short	0x0020
        /*0034*/ 	.byte	0x00, 0xf4, 0x21, 0x00


	//----- nvinfo : EIATTR_KPARAM_INFO
	.align		4
.L_17:
        /*0038*/ 	.byte	0x04, 0x17
        /*003a*/ 	.short	(.L_19 - .L_18)
.L_18:
        /*003c*/ 	.word	0x00000000
        /*0040*/ 	.short	0x0003
        /*0042*/ 	.short	0x0018
        /*0044*/ 	.byte	0x00, 0xf4, 0x21, 0x00


	//----- nvinfo : EIATTR_KPARAM_INFO
	.align		4
.L_19:
        /*0048*/ 	.byte	0x04, 0x17
        /*004a*/ 	.short	(.L_21 - .L_20)
.L_20:
        /*004c*/ 	.word	0x00000000
        /*0050*/ 	.short	0x0002
        /*0052*/ 	.short	0x0010
        /*0054*/ 	.byte	0x00, 0xf4, 0x21, 0x00


	//----- nvinfo : EIATTR_KPARAM_INFO
	.align		4
.L_21:
        /*0058*/ 	.byte	0x04, 0x17
        /*005a*/ 	.short	(.L_23 - .L_22)
.L_22:
        /*005c*/ 	.word	0x00000000
        /*0060*/ 	.short	0x0001
        /*0062*/ 	.short	0x0008
        /*0064*/ 	.byte	0x00, 0xf4, 0x21, 0x00


	//----- nvinfo : EIATTR_KPARAM_INFO
	.align		4
.L_23:
        /*0068*/ 	.byte	0x04, 0x17
        /*006a*/ 	.short	(.L_25 - .L_24)
.L_24:
        /*006c*/ 	.word	0x00000000
        /*0070*/ 	.short	0x0000
        /*0072*/ 	.short	0x0000
        /*0074*/ 	.byte	0x00, 0xf4, 0x21, 0x00


	//----- nvinfo : EIATTR_SPARSE_MMA_MASK
	.align		4
.L_25:
        /*0078*/ 	.byte	0x03, 0x50
        /*007a*/ 	.short	0x0000


	//----- nvinfo : EIATTR_MAXREG_COUNT
	.align		4
        /*007c*/ 	.byte	0x03, 0x1b
        /*007e*/ 	.short	0x00ff


	//----- nvinfo : EIATTR_EXIT_INSTR_OFFSETS
	.align		4
        /*0080*/ 	.byte	0x04, 0x1c
        /*0082*/ 	.short	(.L_27 - .L_26)


	//   ....[0]....
.L_26:
        /*0084*/ 	.word	0x00000a50


	//----- nvinfo : EIATTR_REQNTID
	.align		4
.L_27:
        /*0088*/ 	.byte	0x04, 0x10
        /*008a*/ 	.short	(.L_29 - .L_28)
.L_28:
        /*008c*/ 	.word	0x00000080
        /*0090*/ 	.word	0x00000001
        /*0094*/ 	.word	0x00000001


	//----- nvinfo : EIATTR_CBANK_PARAM_SIZE
	.align		4
.L_29:
        /*0098*/ 	.byte	0x03, 0x19
        /*009a*/ 	.short	0x0034


	//----- nvinfo : EIATTR_PARAM_CBANK
	.align		4
        /*009c*/ 	.byte	0x04, 0x0a
        /*009e*/ 	.short	(.L_31 - .L_30)
	.align		4
.L_30:
        /*00a0*/ 	.word	index@(.nv.constant0.triton_poi_fused__native_batch_norm_legit_no_training_relu_6)
        /*00a4*/ 	.short	0x0210
        /*00a6*/ 	.short	0x0034


	//----- nvinfo : EIATTR_SW_WAR
	.align		4
.L_31:
        /*00a8*/ 	.byte	0x04, 0x36
        /*00aa*/ 	.short	(.L_33 - .L_32)
.L_32:
        /*00ac*/ 	.word	0x00000008
.L_33:


//--------------------- .nv.callgraph             --------------------------
	.section	.nv.callgraph,"",@"SHT_CUDA_CALLGRAPH"
	.align	4
	.sectionentsize	8
	.align		4
        /*0000*/ 	.word	0x00000000
	.align		4
        /*0004*/ 	.word	0xffffffff
	.align		4
        /*0008*/ 	.word	0x00000000
	.align		4
        /*000c*/ 	.word	0xfffffffe
	.align		4
        /*0010*/ 	.word	0x00000000
	.align		4
        /*0014*/ 	.word	0xfffffffd
	.align		4
        /*0018*/ 	.word	0x00000000
	.align		4
        /*001c*/ 	.word	0xfffffffc


//--------------------- .nv.constant4             --------------------------
	.section	.nv.constant4,"a",@progbits
	.align	8
	.align		8
.nv.constant4:
        /*0000*/ 	.dword	_$_str
	.align		8
        /*0008*/ 	.dword	_$_str_$_2


//--------------------- .text.triton_poi_fused__native_batch_norm_legit_no_training_relu_6 --------------------------
	.section	.text.triton_poi_fused__native_batch_norm_legit_no_training_relu_6,"ax",@progbits
	.align	128
        .global         triton_poi_fused__native_batch_norm_legit_no_training_relu_6
        .type           triton_poi_fused__native_batch_norm_legit_no_training_relu_6,@function
        .size           triton_poi_fused__native_batch_norm_legit_no_training_relu_6,(.L_x_1 - triton_poi_fused__native_batch_norm_legit_no_training_relu_6)
        .other          triton_poi_fused__native_batch_norm_legit_no_training_relu_6,@"STO_CUDA_ENTRY STV_DEFAULT"
triton_poi_fused__native_batch_norm_legit_no_training_relu_6:
.text.triton_poi_fused__native_batch_norm_legit_no_training_relu_6:
[----:B------:R-:W-:Y:S01]  /*0000*/  LDC R1, c[0x0][0x28] ;  /* 0x00000a00ff017b82 */ /* 0x000fe20000000800 */
[----:B------:R-:W1:Y:S07]  /*0010*/  S2R R0, SR_TID.X ;  /* 0x0000000000007919 */ /* 0x000e6e0000002100 */
[----:B------:R-:W2:Y:S01]  /*0020*/  LDC.64 R16, c[0x0][0x220] ;  /* 0x00008800ff107b82 */ /* 0x000ea20000000a00 */
[----:B------:R-:W-:Y:S01]  /*0030*/  ULDC.64 UR4, c[0x0][0x208] ;  /* 0x0000820000047ab9 */ /* 0x000fe20000000a00 */
[----:B------:R-:W3:Y:S06]  /*0040*/  S2R R3, SR_CTAID.X ;  /* 0x0000000000037919 */ /* 0x000eec0000002500 */
[----:B------:R-:W4:Y:S08]  /*0050*/  LDC.64 R20, c[0x0][0x218] ;  /* 0x00008600ff147b82 */ /* 0x000f300000000a00 */
[----:B------:R-:W5:Y:S08]  /*0060*/  LDC.64 R22, c[0x0][0x210] ;  /* 0x00008400ff167b82 */ /* 0x000f700000000a00 */
[----:B------:R-:W5:Y:S01]  /*0070*/  LDC.64 R32, c[0x0][0x230] ;  /* 0x00008c00ff207b82 */ /* 0x000f620000000a00 */
[----:B-1----:R-:W-:-:S04]  /*0080*/  SHF.L.U32 R0, R0, 0x2, RZ ;  /* 0x0000000200007819 */ /* 0x002fc800000006ff */
[----:B------:R-:W-:-:S04]  /*0090*/  LOP3.LUT R0, R0, 0x1fc, RZ, 0xc0, !PT ;  /* 0x000001fc00007812 */ /* 0x000fc800078ec0ff */
[----:B---3--:R-:W-:-:S05]  /*00a0*/  LEA R2, R3, R0, 0xa ;  /* 0x0000000003027211 */ /* 0x008fca00078e50ff */
[----:B------:R-:W-:-:S05]  /*00b0*/  IMAD.HI R0, R2, 0x2aaaaaab, RZ ;  /* 0x2aaaaaab02007827 */ /* 0x000fca00078e02ff */
[----:B------:R-:W-:-:S04]  /*00c0*/  SHF.R.U32.HI R3, RZ, 0x1f, R0 ;  /* 0x0000001fff037819 */ /* 0x000fc80000011600 */
[----:B------:R-:W-:-:S05]  /*00d0*/  LEA.HI R3, R0, R3, RZ, 0x1c ;  /* 0x0000000300037211 */ /* 0x000fca00078fe0ff */
[----:B------:R-:W-:-:S04]  /*00e0*/  IMAD R19, R3, -0x60, R2 ;  /* 0xffffffa003137824 */ /* 0x000fc800078e0202 */
[----:B--2---:R-:W-:-:S06]  /*00f0*/  IMAD.WIDE R12, R19, 0x4, R16 ;  /* 0x00000004130c7825 */ /* 0x004fcc00078e0210 */
[----:B------:R-:W2:Y:S01]  /*0100*/  LDG.E.EL.128 R12, desc[UR4][R12.64] ;  /* 0x000000040c0c7981 */ /* 0x000ea2000c2e1d00 */
[----:B------:R-:W-:Y:S01]  /*0110*/  IADD3 R3, R2, 0x200, RZ ;  /* 0x0000020002037810 */ /* 0x000fe20007ffe0ff */
[----:B----4-:R-:W-:-:S04]  /*0120*/  IMAD.WIDE R8, R19, 0x4, R20 ;  /* 0x0000000413087825 */ /* 0x010fc800078e0214 */
[----:B------:R-:W-:Y:S02]  /*0130*/  IMAD.HI R0, R3, 0x2aaaaaab, RZ ;  /* 0x2aaaaaab03007827 */ /* 0x000fe400078e02ff */
[----:B------:R-:W3:Y:S02]  /*0140*/  LDG.E.EL.128 R8, desc[UR4][R8.64] ;  /* 0x0000000408087981 */ /* 0x000ee4000c2e1d00 */
[----:B-----5:R-:W-:Y:S01]  /*0150*/  IMAD.WIDE R22, R2, 0x4, R22 ;  /* 0x0000000402167825 */ /* 0x020fe200078e0216 */
[----:B------:R-:W-:-:S04]  /*0160*/  SHF.R.U32.HI R25, RZ, 0x1f, R0 ;  /* 0x0000001fff197819 */ /* 0x000fc80000011600 */
[----:B------:R-:W3:Y:S01]  /*0170*/  LDG.E.128 R4, desc[UR4][R22.64] ;  /* 0x0000000416047981 */ /* 0x000ee2000c1e1d00 */
[----:B------:R-:W-:-:S03]  /*0180*/  LEA.HI R0, R0, R25, RZ, 0x1c ;  /* 0x0000001900007211 */ /* 0x000fc600078fe0ff */
[----:B------:R1:W4:Y:S02]  /*0190*/  LDG.E.128 R28, desc[UR4][R22.64+0x800] ;  /* 0x00080004161c7981 */ /* 0x000324000c1e1d00 */
[----:B------:R-:W-:-:S04]  /*01a0*/  IMAD R3, R0, -0x60, R3 ;  /* 0xffffffa000037824 */ /* 0x000fc800078e0203 */
[----:B------:R-:W-:Y:S01]  /*01b0*/  IMAD.WIDE R24, R3, 0x4, R20 ;  /* 0x0000000403187825 */ /* 0x000fe200078e0214 */
[----:B-1----:R-:W1:Y:S05]  /*01c0*/  LDC.64 R22, c[0x0][0x228] ;  /* 0x00008a00ff167b82 */ /* 0x002e6a0000000a00 */
[----:B------:R-:W4:Y:S01]  /*01d0*/  LDG.E.EL.128 R24, desc[UR4][R24.64] ;  /* 0x0000000418187981 */ /* 0x000f22000c2e1d00 */
[----:B------:R-:W-:Y:S01]  /*01e0*/  HFMA2.MMA R0, -RZ, RZ, 1.625, 0 ;  /* 0x3e800000ff007435 */ /* 0x000fe200000001ff */
[----:B-1----:R-:W-:-:S04]  /*01f0*/  IMAD.WIDE R34, R19, 0x4, R22 ;  /* 0x0000000413227825 */ /* 0x002fc800078e0216 */
[----:B--2---:R-:W-:Y:S01]  /*0200*/  FADD R18, R12, 9.9999997473787516356e-06 ;  /* 0x3727c5ac0c127421 */ /* 0x004fe20000000000 */
[----:B------:R-:W-:-:S05]  /*0210*/  FADD R20, R13, 9.9999997473787516356e-06 ;  /* 0x3727c5ac0d147421 */ /* 0x000fca0000000000 */
[----:B------:R-:W1:Y:S01]  /*0220*/  MUFU.SQRT R18, R18 ;  /* 0x0000001200127308 */ /* 0x000e620000002000 */
[----:B------:R-:W-:-:S07]  /*0230*/  FADD R14, R14, 9.9999997473787516356e-06 ;  /* 0x3727c5ac0e0e7421 */ /* 0x000fce0000000000 */
[----:B------:R-:W2:Y:S01]  /*0240*/  MUFU.SQRT R20, R20 ;  /* 0x0000001400147308 */ /* 0x000ea20000002000 */
[----:B------:R-:W-:-:S07]  /*0250*/  FADD R15, R15, 9.9999997473787516356e-06 ;  /* 0x3727c5ac0f0f7421 */ /* 0x000fce0000000000 */
[----:B------:R-:W5:Y:S01]  /*0260*/  MUFU.SQRT R12, R14 ;  /* 0x0000000e000c7308 */ /* 0x000f620000002000 */
[----:B-1----:R-:W-:-:S07]  /*0270*/  FSETP.GT.AND P6, PT, R18, 8.50705917302346158658e+37, PT ;  /* 0x7e8000001200780b */ /* 0x002fce0003fc4000 */
[----:B------:R-:W1:Y:S01]  /*0280*/  MUFU.SQRT R13, R15 ;  /* 0x0000000f000d7308 */ /* 0x000e620000002000 */
[----:B--2---:R-:W-:Y:S02]  /*0290*/  FSETP.GT.AND P5, PT, R20, 8.50705917302346158658e+37, PT ;  /* 0x7e8000001400780b */ /* 0x004fe40003fa4000 */
[----:B------:R-:W-:Y:S02]  /*02a0*/  FSETP.GEU.AND P4, PT, R18, 1.175494350822287508e-38, PT ;  /* 0x008000001200780b */ /* 0x000fe40003f8e000 */
[----:B------:R-:W-:Y:S02]  /*02b0*/  FSETP.GEU.AND P3, PT, R20, 1.175494350822287508e-38, PT ;  /* 0x008000001400780b */ /* 0x000fe40003f6e000 */
[----:B-----5:R-:W-:Y:S01]  /*02c0*/  FSETP.GT.AND P2, PT, R12, 8.50705917302346158658e+37, PT ;  /* 0x7e8000000c00780b */ /* 0x020fe20003f44000 */
[----:B------:R-:W-:Y:S01]  /*02d0*/  @P6 FMUL R18, R18, 0.25 ;  /* 0x3e80000012126820 */ /* 0x000fe20000400000 */
[----:B---3--:R-:W-:Y:S01]  /*02e0*/  FADD R4, R4, -R8 ;  /* 0x8000000804047221 */ /* 0x008fe20000000000 */
[----:B------:R-:W-:-:S02]  /*02f0*/  FSETP.GEU.AND P0, PT, R12, 1.175494350822287508e-38, PT ;  /* 0x008000000c00780b */ /* 0x000fc40003f0e000 */
[----:B------:R-:W-:Y:S02]  /*0300*/  FSEL R8, R0, 1, P6 ;  /* 0x3f80000000087808 */ /* 0x000fe40003000000 */
[----:B------:R-:W-:Y:S01]  /*0310*/  @P5 FMUL R20, R20, 0.25 ;  /* 0x3e80000014145820 */ /* 0x000fe20000400000 */
[C---:B-1----:R-:W-:Y:S01]  /*0320*/  FSETP.GT.AND P1, PT, R13.reuse, 8.50705917302346158658e+37, PT ;  /* 0x7e8000000d00780b */ /* 0x042fe20003f24000 */
[----:B------:R-:W-:Y:S01]  /*0330*/  @!P4 FMUL R18, R18, 16777216 ;  /* 0x4b8000001212c820 */ /* 0x000fe20000400000 */
[----:B------:R-:W-:Y:S01]  /*0340*/  FSETP.GEU.AND P6, PT, R13, 1.175494350822287508e-38, PT ;  /* 0x008000000d00780b */ /* 0x000fe20003fce000 */
[----:B------:R-:W-:Y:S01]  /*0350*/  @!P3 FMUL R20, R20, 16777216 ;  /* 0x4b8000001414b820 */ /* 0x000fe20000400000 */
[----:B------:R-:W-:Y:S02]  /*0360*/  FADD R5, R5, -R9 ;  /* 0x8000000905057221 */ /* 0x000fe40000000000 */
[----:B------:R-:W1:Y:S01]  /*0370*/  MUFU.RCP R9, R18 ;  /* 0x0000001200097308 */ /* 0x000e620000001000 */
[----:B------:R-:W-:Y:S01]  /*0380*/  @P2 FMUL R12, R12, 0.25 ;  /* 0x3e8000000c0c2820 */ /* 0x000fe20000400000 */
[----:B------:R-:W-:-:S06]  /*0390*/  FADD R7, R7, -R11 ;  /* 0x8000000b07077221 */ /* 0x000fcc0000000000 */
[----:B------:R-:W2:Y:S01]  /*03a0*/  MUFU.RCP R20, R20 ;  /* 0x0000001400147308 */ /* 0x000ea20000001000 */
[----:B------:R-:W-:Y:S01]  /*03b0*/  @P1 FMUL R13, R13, 0.25 ;  /* 0x3e8000000d0d1820 */ /* 0x000fe20000400000 */
[----:B------:R-:W-:Y:S01]  /*03c0*/  @!P0 FMUL R12, R12, 16777216 ;  /* 0x4b8000000c0c8820 */ /* 0x000fe20000400000 */
[----:B------:R-:W-:Y:S01]  /*03d0*/  FSEL R11, R0, 1, P5 ;  /* 0x3f800000000b7808 */ /* 0x000fe20002800000 */
[----:B----4-:R-:W-:Y:S01]  /*03e0*/  FADD R29, R29, -R25 ;  /* 0x800000191d1d7221 */ /* 0x010fe20000000000 */
[----:B------:R-:W-:Y:S01]  /*03f0*/  @!P6 FMUL R13, R13, 16777216 ;  /* 0x4b8000000d0de820 */ /* 0x000fe20000400000 */
[----:B------:R-:W-:Y:S01]  /*0400*/  FADD R24, R28, -R24 ;  /* 0x800000181c187221 */ /* 0x000fe20000000000 */
[----:B------:R-:W-:Y:S01]  /*0410*/  @!P4 FMUL R8, R8, 16777216 ;  /* 0x4b8000000808c820 */ /* 0x000fe20000400000 */
[----:B------:R-:W3:Y:S01]  /*0420*/  MUFU.RCP R25, R12 ;  /* 0x0000000c00197308 */ /* 0x000ee20000001000 */
[----:B------:R-:W-:Y:S02]  /*0430*/  @!P3 FMUL R11, R11, 16777216 ;  /* 0x4b8000000b0bb820 */ /* 0x000fe40000400000 */
[----:B-1----:R-:W-:Y:S01]  /*0440*/  FMUL R9, R9, R8 ;  /* 0x0000000809097220 */ /* 0x002fe20000400000 */
[----:B------:R-:W-:-:S04]  /*0450*/  FSEL R8, R0, 1, P2 ;  /* 0x3f80000000087808 */ /* 0x000fc80001000000 */
[----:B------:R-:W1:Y:S01]  /*0460*/  MUFU.RCP R28, R13 ;  /* 0x0000000d001c7308 */ /* 0x000e620000001000 */
[----:B--2---:R-:W-:Y:S01]  /*0470*/  FMUL R18, R20, R11 ;  /* 0x0000000b14127220 */ /* 0x004fe20000400000 */
[----:B------:R-:W-:Y:S01]  /*0480*/  FSEL R11, R0, 1, P1 ;  /* 0x3f800000000b7808 */ /* 0x000fe20000800000 */
[----:B------:R-:W-:Y:S01]  /*0490*/  @!P0 FMUL R8, R8, 16777216 ;  /* 0x4b80000008088820 */ /* 0x000fe20000400000 */
[----:B------:R-:W-:-:S03]  /*04a0*/  FMUL R21, R9, R4 ;  /* 0x0000000409157220 */ /* 0x000fc60000400000 */
[----:B------:R-:W-:Y:S01]  /*04b0*/  @!P6 FMUL R11, R11, 16777216 ;  /* 0x4b8000000b0be820 */ /* 0x000fe20000400000 */
[----:B---3--:R-:W-:Y:S01]  /*04c0*/  FMUL R25, R25, R8 ;  /* 0x0000000819197220 */ /* 0x008fe20000400000 */
[----:B------:R-:W-:Y:S01]  /*04d0*/  FADD R6, R6, -R10 ;  /* 0x8000000a06067221 */ /* 0x000fe20000000000 */
[----:B0-----:R-:W-:-:S04]  /*04e0*/  IMAD.WIDE R8, R19, 0x4, R32 ;  /* 0x0000000413087825 */ /* 0x001fc800078e0220 */
[----:B------:R-:W-:Y:S01]  /*04f0*/  FMUL R18, R18, R5 ;  /* 0x0000000512127220 */ /* 0x000fe20000400000 */
[----:B-1----:R-:W-:Y:S01]  /*0500*/  FMUL R28, R28, R11 ;  /* 0x0000000b1c1c7220 */ /* 0x002fe20000400000 */
[----:B------:R-:W-:Y:S01]  /*0510*/  FMUL R25, R25, R6 ;  /* 0x0000000619197220 */ /* 0x000fe20000400000 */
[----:B------:R-:W2:Y:S02]  /*0520*/  LDG.E.EL.128 R8, desc[UR4][R8.64] ;  /* 0x0000000408087981 */ /* 0x000ea4000c2e1d00 */
[----:B------:R-:W-:Y:S02]  /*0530*/  FMUL R28, R28, R7 ;  /* 0x000000071c1c7220 */ /* 0x000fe40000400000 */
[----:B------:R-:W2:Y:S01]  /*0540*/  LDG.E.EL.128 R4, desc[UR4][R34.64] ;  /* 0x0000000422047981 */ /* 0x000ea2000c2e1d00 */
[----:B------:R-:W-:-:S06]  /*0550*/  IMAD.WIDE R12, R3, 0x4, R16 ;  /* 0x00000004030c7825 */ /* 0x000fcc00078e0210 */
[----:B------:R-:W3:Y:S01]  /*0560*/  LDG.E.EL.128 R12, desc[UR4][R12.64] ;  /* 0x000000040c0c7981 */ /* 0x000ee2000c2e1d00 */
[----:B------:R-:W-:-:S04]  /*0570*/  IMAD.WIDE R16, R3, 0x4, R22 ;  /* 0x0000000403107825 */ /* 0x000fc800078e0216 */
[----:B------:R-:W-:-:S04]  /*0580*/  IMAD.WIDE R22, R3, 0x4, R32 ;  /* 0x0000000403167825 */ /* 0x000fc800078e0220 */
[----:B--2---:R-:W-:Y:S01]  /*0590*/  FFMA R4, R4, R21, R8 ;  /* 0x0000001504047223 */ /* 0x004fe20000000008 */
[----:B------:R-:W-:Y:S01]  /*05a0*/  FFMA R5, R5, R18, R9 ;  /* 0x0000001205057223 */ /* 0x000fe20000000009 */
[----:B------:R-:W2:Y:S04]  /*05b0*/  LDG.E.EL.128 R20, desc[UR4][R22.64] ;  /* 0x0000000416147981 */ /* 0x000ea8000c2e1d00 */
[----:B------:R-:W2:Y:S01]  /*05c0*/  LDG.E.EL.128 R16, desc[UR4][R16.64] ;  /* 0x0000000410107981 */ /* 0x000ea2000c2e1d00 */
[----:B---3--:R-:W-:-:S06]  /*05d0*/  FADD R3, R12, 9.9999997473787516356e-06 ;  /* 0x3727c5ac0c037421 */ /* 0x008fcc0000000000 */
[----:B------:R-:W0:Y:S01]  /*05e0*/  MUFU.SQRT R3, R3 ;  /* 0x0000000300037308 */ /* 0x000e220000002000 */
[----:B------:R-:W-:Y:S01]  /*05f0*/  FADD R13, R13, 9.9999997473787516356e-06 ;  /* 0x3727c5ac0d0d7421 */ /* 0x000fe20000000000 */
[----:B------:R-:W-:Y:S01]  /*0600*/  FADD R14, R14, 9.9999997473787516356e-06 ;  /* 0x3727c5ac0e0e7421 */ /* 0x000fe20000000000 */
[----:B------:R-:W-:Y:S01]  /*0610*/  FADD R15, R15, 9.9999997473787516356e-06 ;  /* 0x3727c5ac0f0f7421 */ /* 0x000fe20000000000 */
[----:B------:R-:W-:Y:S01]  /*0620*/  FFMA R6, R6, R25, R10 ;  /* 0x0000001906067223 */ /* 0x000fe2000000000a */
[----:B------:R-:W-:-:S03]  /*0630*/  FFMA R7, R7, R28, R11 ;  /* 0x0000001c07077223 */ /* 0x000fc6000000000b */
[----:B------:R-:W1:Y:S08]  /*0640*/  MUFU.SQRT R11, R13 ;  /* 0x0000000d000b7308 */ /* 0x000e700000002000 */
[----:B------:R-:W3:Y:S01]  /*0650*/  MUFU.SQRT R12, R14 ;  /* 0x0000000e000c7308 */ /* 0x000ee20000002000 */
[----:B0-----:R-:W-:-:S07]  /*0660*/  FSETP.GT.AND P6, PT, R3, 8.50705917302346158658e+37, PT ;  /* 0x7e8000000300780b */ /* 0x001fce0003fc4000 */
[----:B------:R-:W0:Y:S01]  /*0670*/  MUFU.SQRT R10, R15 ;  /* 0x0000000f000a7308 */ /* 0x000e220000002000 */
[----:B------:R-:W-:Y:S02]  /*0680*/  FSETP.GEU.AND P5, PT, R3, 1.175494350822287508e-38, PT ;  /* 0x008000000300780b */ /* 0x000fe40003fae000 */
[----:B-1----:R-:W-:Y:S02]  /*0690*/  FSETP.GT.AND P4, PT, R11, 8.50705917302346158658e+37, PT ;  /* 0x7e8000000b00780b */ /* 0x002fe40003f84000 */
[----:B---3--:R-:W-:Y:S01]  /*06a0*/  FSETP.GT.AND P2, PT, R12, 8.50705917302346158658e+37, PT ;  /* 0x7e8000000c00780b */ /* 0x008fe20003f44000 */
[----:B------:R-:W-:Y:S01]  /*06b0*/  @P6 FMUL R3, R3, 0.25 ;  /* 0x3e80000003036820 */ /* 0x000fe20000400000 */
[----:B------:R-:W-:Y:S02]  /*06c0*/  FSEL R8, R0, 1, P6 ;  /* 0x3f80000000087808 */ /* 0x000fe40003000000 */
[----:B------:R-:W-:Y:S02]  /*06d0*/  FSETP.GEU.AND P3, PT, R11, 1.175494350822287508e-38, PT ;  /* 0x008000000b00780b */ /* 0x000fe40003f6e000 */
[----:B0-----:R-:W-:-:S02]  /*06e0*/  FSETP.GT.AND P1, PT, R10, 8.50705917302346158658e+37, PT ;  /* 0x7e8000000a00780b */ /* 0x001fc40003f24000 */
[----:B------:R-:W-:Y:S02]  /*06f0*/  FSETP.GEU.AND P0, PT, R12, 1.175494350822287508e-38, PT ;  /* 0x008000000c00780b */ /* 0x000fe40003f0e000 */
[----:B------:R-:W-:Y:S01]  /*0700*/  FSETP.GEU.AND P6, PT, R10, 1.175494350822287508e-38, PT ;  /* 0x008000000a00780b */ /* 0x000fe20003fce000 */
[----:B------:R-:W-:Y:S01]  /*0710*/  @!P5 FMUL R3, R3, 16777216 ;  /* 0x4b8000000303d820 */ /* 0x000fe20000400000 */
[----:B------:R-:W-:Y:S01]  /*0720*/  @P4 FMUL R11, R11, 0.25 ;  /* 0x3e8000000b0b4820 */ /* 0x000fe20000400000 */
[----:B------:R-:W-:-:S04]  /*0730*/  @P2 FMUL R12, R12, 0.25 ;  /* 0x3e8000000c0c2820 */ /* 0x000fc80000400000 */
[----:B------:R-:W0:Y:S02]  /*0740*/  MUFU.RCP R3, R3 ;  /* 0x0000000300037308 */ /* 0x000e240000001000 */
[----:B------:R-:W-:Y:S01]  /*0750*/  @P1 FMUL R10, R10, 0.25 ;  /* 0x3e8000000a0a1820 */ /* 0x000fe20000400000 */
[----:B------:R-:W-:Y:S01]  /*0760*/  @!P3 FMUL R11, R11, 16777216 ;  /* 0x4b8000000b0bb820 */ /* 0x000fe20000400000 */
[----:B------:R-:W-:Y:S02]  /*0770*/  @!P0 FMUL R12, R12, 16777216 ;  /* 0x4b8000000c0c8820 */ /* 0x000fe40000400000 */
[----:B------:R-:W-:Y:S01]  /*0780*/  @!P6 FMUL R10, R10, 16777216 ;  /* 0x4b8000000a0ae820 */ /* 0x000fe20000400000 */
[----:B------:R-:W-:Y:S02]  /*0790*/  @!P5 FMUL R8, R8, 16777216 ;  /* 0x4b8000000808d820 */ /* 0x000fe40000400000 */
[----:B------:R-:W1:Y:S01]  /*07a0*/  MUFU.RCP R11, R11 ;  /* 0x0000000b000b7308 */ /* 0x000e620000001000 */
[----:B------:R-:W-:-:S07]  /*07b0*/  FSEL R14, R0, 1, P4 ;  /* 0x3f800000000e7808 */ /* 0x000fce0002000000 */
[----:B------:R-:W3:Y:S01]  /*07c0*/  MUFU.RCP R12, R12 ;  /* 0x0000000c000c7308 */ /* 0x000ee20000001000 */
[----:B------:R-:W-:-:S07]  /*07d0*/  FSEL R13, R0, 1, P2 ;  /* 0x3f800000000d7808 */ /* 0x000fce0001000000 */
[----:B------:R-:W4:Y:S01]  /*07e0*/  MUFU.RCP R10, R10 ;  /* 0x0000000a000a7308 */ /* 0x000f220000001000 */
[----:B------:R-:W-:Y:S01]  /*07f0*/  FSEL R15, R0, 1, P1 ;  /* 0x3f800000000f7808 */ /* 0x000fe20000800000 */
[----:B0-----:R-:W-:Y:S02]  /*0800*/  FMUL R3, R3, R8 ;  /* 0x0000000803037220 */ /* 0x001fe40000400000 */
[----:B------:R-:W0:Y:S01]  /*0810*/  LDC.64 R8, c[0x0][0x238] ;  /* 0x00008e00ff087b82 */ /* 0x000e220000000a00 */
[----:B------:R-:W-:Y:S01]  /*0820*/  @!P3 FMUL R14, R14, 16777216 ;  /* 0x4b8000000e0eb820 */ /* 0x000fe20000400000 */
[----:B------:R-:W-:Y:S01]  /*0830*/  @!P0 FMUL R13, R13, 16777216 ;  /* 0x4b8000000d0d8820 */ /* 0x000fe20000400000 */
[----:B------:R-:W-:Y:S01]  /*0840*/  @!P6 FMUL R15, R15, 16777216 ;  /* 0x4b8000000f0fe820 */ /* 0x000fe20000400000 */
[----:B------:R-:W-:Y:S01]  /*0850*/  FADD R26, R30, -R26 ;  /* 0x8000001a1e1a7221 */ /* 0x000fe20000000000 */
[----:B------:R-:W-:Y:S01]  /*0860*/  FADD R27, R31, -R27 ;  /* 0x8000001b1f1b7221 */ /* 0x000fe20000000000 */
[----:B-1----:R-:W-:Y:S01]  /*0870*/  FMUL R14, R11, R14 ;  /* 0x0000000e0b0e7220 */ /* 0x002fe20000400000 */
[----:B---3--:R-:W-:Y:S01]  /*0880*/  FMUL R13, R12, R13 ;  /* 0x0000000d0c0d7220 */ /* 0x008fe20000400000 */
[----:B----4-:R-:W-:Y:S01]  /*0890*/  FMUL R0, R10, R15 ;  /* 0x0000000f0a007220 */ /* 0x010fe20000400000 */
[----:B------:R-:W-:Y:S01]  /*08a0*/  FMUL R3, R3, R24 ;  /* 0x0000001803037220 */ /* 0x000fe20000400000 */
[----:B------:R-:W-:Y:S01]  /*08b0*/  FMUL R14, R14, R29 ;  /* 0x0000001d0e0e7220 */ /* 0x000fe20000400000 */
[----:B------:R-:W-:Y:S01]  /*08c0*/  FMUL R13, R13, R26 ;  /* 0x0000001a0d0d7220 */ /* 0x000fe20000400000 */
[----:B------:R-:W-:Y:S01]  /*08d0*/  FMUL R0, R0, R27 ;  /* 0x0000001b00007220 */ /* 0x000fe20000400000 */
[----:B------:R-:W-:-:S02]  /*08e0*/  FSETP.GEU.AND P6, PT, R7, RZ, PT ;  /* 0x000000ff0700720b */ /* 0x000fc40003fce000 */
[----:B------:R-:W-:Y:S02]  /*08f0*/  FSETP.GEU.AND P0, PT, R6, RZ, PT ;  /* 0x000000ff0600720b */ /* 0x000fe40003f0e000 */
[----:B------:R-:W-:Y:S02]  /*0900*/  SEL R7, R7, RZ, P6 ;  /* 0x000000ff07077207 */ /* 0x000fe40003000000 */
[C---:B------:R-:W-:Y:S02]  /*0910*/  FSETP.GEU.AND P1, PT, R5.reuse, RZ, PT ;  /* 0x000000ff0500720b */ /* 0x040fe40003f2e000 */
[----:B------:R-:W-:Y:S01]  /*0920*/  FSETP.GEU.AND P2, PT, R4, RZ, PT ;  /* 0x000000ff0400720b */ /* 0x000fe20003f4e000 */
[----:B0-----:R-:W-:Y:S01]  /*0930*/  IMAD.WIDE R8, R2, 0x4, R8 ;  /* 0x0000000402087825 */ /* 0x001fe200078e0208 */
[----:B------:R-:W-:Y:S02]  /*0940*/  SEL R6, R6, RZ, P0 ;  /* 0x000000ff06067207 */ /* 0x000fe40000000000 */
[----:B------:R-:W-:-:S02]  /*0950*/  SEL R5, R5, RZ, P1 ;  /* 0x000000ff05057207 */ /* 0x000fc40000800000 */
[----:B------:R-:W-:-:S05]  /*0960*/  SEL R4, R4, RZ, P2 ;  /* 0x000000ff04047207 */ /* 0x000fca0001000000 */
[----:B------:R-:W-:Y:S01]  /*0970*/  STG.E.128 desc[UR4][R8.64], R4 ;  /* 0x0000000408007986 */ /* 0x000fe2000c101d04 */
[----:B--2---:R-:W-:Y:S01]  /*0980*/  FFMA R3, R16, R3, R20 ;  /* 0x0000000310037223 */ /* 0x004fe20000000014 */
[----:B------:R-:W-:Y:S01]  /*0990*/  FFMA R14, R17, R14, R21 ;  /* 0x0000000e110e7223 */ /* 0x000fe20000000015 */
[----:B------:R-:W-:Y:S01]  /*09a0*/  FFMA R13, R18, R13, R22 ;  /* 0x0000000d120d7223 */ /* 0x000fe20000000016 */
[----:B------:R-:W-:Y:S02]  /*09b0*/  FFMA R0, R19, R0, R23 ;  /* 0x0000000013007223 */ /* 0x000fe40000000017 */
[----:B------:R-:W-:Y:S02]  /*09c0*/  FSETP.GEU.AND P5, PT, R3, RZ, PT ;  /* 0x000000ff0300720b */ /* 0x000fe40003fae000 */
[----:B------:R-:W-:Y:S02]  /*09d0*/  FSETP.GEU.AND P3, PT, R13, RZ, PT ;  /* 0x000000ff0d00720b */ /* 0x000fe40003f6e000 */
[----:B------:R-:W-:-:S02]  /*09e0*/  FSETP.GEU.AND P4, PT, R14, RZ, PT ;  /* 0x000000ff0e00720b */ /* 0x000fc40003f8e000 */
[----:B------:R-:W-:Y:S02]  /*09f0*/  FSETP.GEU.AND P6, PT, R0, RZ, PT ;  /* 0x000000ff0000720b */ /* 0x000fe40003fce000 */
[----:B------:R-:W-:Y:S02]  /*0a00*/  SEL R18, R13, RZ, P3 ;  /* 0x000000ff0d127207 */ /* 0x000fe40001800000 */
[----:B------:R-:W-:Y:S02]  /*0a10*/  SEL R17, R14, RZ, P4 ;  /* 0x000000ff0e117207 */ /* 0x000fe40002000000 */
[----:B------:R-:W-:Y:S02]  /*0a20*/  SEL R16, R3, RZ, P5 ;  /* 0x000000ff03107207 */ /* 0x000fe40002800000 */
[----:B------:R-:W-:-:S05]  /*0a30*/  SEL R19, R0, RZ, P6 ;  /* 0x000000ff00137207 */ /* 0x000fca0003000000 */
[----:B------:R-:W-:Y:S01]  /*0a40*/  STG.E.128 desc[UR4][R8.64+0x800], R16 ;  /* 0x0008001008007986 */ /* 0x000fe2000c101d04 */
[----:B------:R-:W-:Y:S05]  /*0a50*/  EXIT ;  /* 0x000000000000794d */ /* 0x000fea0003800000 */
.L_x_0:
[----:B------:R-:W-:-:S00]  /*0a60*/  BRA `(.L_x_0) ;  /* 0xfffffffc00fc7947 */ /* 0x000fc0000383ffff */
[----:B------:R-:W-:-:S00]  /*0a70*/  NOP ;  /* 0x0000000000007918 */ /* 0x000fc00000000000 */
        /* <DEDUP_REMOVED lines=8> */
.L_x_1:


//--------------------- .nv.global.init           --------------------------
	.section	.nv.global.init,"aw",@progbits
.nv.global.init:
	.type		_$_str,@object
	.size		_$_str,(_$_str_$_2 - _$_str)
_$_str:
        /*0000*/ 	.byte	0x5f, 0x5f, 0x43, 0x55, 0x44, 0x41, 0x5f, 0x46, 0x54, 0x5a, 0x00
	.type		_$_str_$_2,@object
	.size		_$_str_$_2,(.L_1 - _$_str_$_2)
_$_str_$_2:
        /*000b*/ 	.byte	0x5f, 0x5f, 0x43, 0x55, 0x44, 0x41, 0x5f, 0x50, 0x52, 0x45, 0x43, 0x5f, 0x53, 0x51, 0x52, 0x54
        /*001b*/ 	.byte	0x00
.L_1:


//--------------------- .nv.constant0.triton_poi_fused__native_batch_norm_legit_no_training_relu_6 --------------------------
	.section	.nv.constant0.triton_poi_fused__native_batch_norm_legit_no_training_relu_6,"a",@progbits
	.sectionflags	@""
	.align	4
.nv.constant0.triton_poi_fused__native_batch_norm_legit_no_training_relu_6:
	.zero		580
